	.headerflags	@"EF_CUDA_TEXMODE_UNIFIED EF_CUDA_64BIT_ADDRESS EF_CUDA_ACCELERATORS EF_CUDA_SM90 EF_CUDA_VIRTUAL_SM(EF_CUDA_SM90)"
	.elftype	@"ET_EXEC"


//--------------------- .nv.info                  --------------------------
	.section	.nv.info,"",@"SHT_CUDA_INFO"
	.align	4


	//----- nvinfo : EIATTR_REGCOUNT
	.align		4
        /*0000*/ 	.byte	0x04, 0x2f
        /*0002*/ 	.short	(.L_1 - .L_0)
	.align		4
.L_0:
        /*0004*/ 	.word	index@(triton_poi_fused_add_2)
        /*0008*/ 	.word	0x0000000c


	//----- nvinfo : EIATTR_MIN_STACK_SIZE
	.align		4
.L_1:
        /*000c*/ 	.byte	0x04, 0x12
        /*000e*/ 	.short	(.L_3 - .L_2)
	.align		4
.L_2:
        /*0010*/ 	.word	index@(triton_poi_fused_add_2)
        /*0014*/ 	.word	0x00000000


	//----- nvinfo : EIATTR_FRAME_SIZE
	.align		4
.L_3:
        /*0018*/ 	.byte	0x04, 0x11
        /*001a*/ 	.short	(.L_5 - .L_4)
	.align		4
.L_4:
        /*001c*/ 	.word	index@(triton_poi_fused_add_2)
        /*0020*/ 	.word	0x00000000


	//----- nvinfo : EIATTR_MIN_STACK_SIZE
	.align		4
.L_5:
        /*0024*/ 	.byte	0x04, 0x12
        /*0026*/ 	.short	(.L_7 - .L_6)
	.align		4
.L_6:
        /*0028*/ 	.word	index@(triton_poi_fused_add_2)
        /*002c*/ 	.word	0x00000000
.L_7:


//--------------------- .nv.info.triton_poi_fused_add_2 --------------------------
	.section	.nv.info.triton_poi_fused_add_2,"",@"SHT_CUDA_INFO"
	.sectionflags	@""
	.align	4


	//----- nvinfo : EIATTR_CUDA_API_VERSION
	.align		4
        /*0000*/ 	.byte	0x04, 0x37
        /*0002*/ 	.short	(.L_9 - .L_8)
.L_8:
        /*0004*/ 	.word	0x0000007c


	//----- nvinfo : EIATTR_KPARAM_INFO
	.align		4
.L_9:
        /*0008*/ 	.byte	0x04, 0x17
        /*000a*/ 	.short	(.L_11 - .L_10)
.L_10:
        /*000c*/ 	.word	0x00000000
        /*0010*/ 	.short	0x0002
        /*0012*/ 	.short	0x0010
        /*0014*/ 	.byte	0x00, 0xf0, 0x11, 0x00


	//----- nvinfo : EIATTR_KPARAM_INFO
	.align		4
.L_11:
        /*0018*/ 	.byte	0x04, 0x17
        /*001a*/ 	.short	(.L_13 - .L_12)
.L_12:
        /*001c*/ 	.word	0x00000000
        /*0020*/ 	.short	0x0001
        /*0022*/ 	.short	0x0008
        /*0024*/ 	.byte	0x00, 0xf4, 0x21, 0x00


	//----- nvinfo : EIATTR_KPARAM_INFO
	.align		4
.L_13:
        /*0028*/ 	.byte	0x04, 0x17
        /*002a*/ 	.short	(.L_15 - .L_14)
.L_14:
        /*002c*/ 	.word	0x00000000
        /*0030*/ 	.short	0x0000
        /*0032*/ 	.short	0x0000
        /*0034*/ 	.byte	0x00, 0xf4, 0x21, 0x00


	//----- nvinfo : EIATTR_SPARSE_MMA_MASK
	.align		4
.L_15:
        /*0038*/ 	.byte	0x03, 0x50
        /*003a*/ 	.short	0x0000


	//----- nvinfo : EIATTR_MAXREG_COUNT
	.align		4
        /*003c*/ 	.byte	0x03, 0x1b
        /*003e*/ 	.short	0x00ff


	//----- nvinfo : EIATTR_EXIT_INSTR_OFFSETS
	.align		4
        /*0040*/ 	.byte	0x04, 0x1c
        /*0042*/ 	.short	(.L_17 - .L_16)


	//   ....[0]....
.L_16:
        /*0044*/ 	.word	0x00000170


	//   ....[1]....
        /*0048*/ 	.word	0x00000190


	//----- nvinfo : EIATTR_REQNTID
	.align		4
.L_17:
        /*004c*/ 	.byte	0x04, 0x10
        /*004e*/ 	.short	(.L_19 - .L_18)
.L_18:
        /*0050*/ 	.word	0x00000020
        /*0054*/ 	.word	0x00000001
        /*0058*/ 	.word	0x00000001


	//----- nvinfo : EIATTR_CBANK_PARAM_SIZE
	.align		4
.L_19:
        /*005c*/ 	.byte	0x03, 0x19
        /*005e*/ 	.short	0x0014


	//----- nvinfo : EIATTR_PARAM_CBANK
	.align		4
        /*0060*/ 	.byte	0x04, 0x0a
        /*0062*/ 	.short	(.L_21 - .L_20)
	.align		4
.L_20:
        /*0064*/ 	.word	index@(.nv.constant0.triton_poi_fused_add_2)
        /*0068*/ 	.short	0x0210
        /*006a*/ 	.short	0x0014


	//----- nvinfo : EIATTR_SW_WAR
	.align		4
.L_21:
        /*006c*/ 	.byte	0x04, 0x36
        /*006e*/ 	.short	(.L_23 - .L_22)
.L_22:
        /*0070*/ 	.word	0x00000008
.L_23:


//--------------------- .nv.callgraph             --------------------------
	.section	.nv.callgraph,"",@"SHT_CUDA_CALLGRAPH"
	.align	4
	.sectionentsize	8
	.align		4
        /*0000*/ 	.word	0x00000000
	.align		4
        /*0004*/ 	.word	0xffffffff
	.align		4
        /*0008*/ 	.word	0x00000000
	.align		4
        /*000c*/ 	.word	0xfffffffe
	.align		4
        /*0010*/ 	.word	0x00000000
	.align		4
        /*0014*/ 	.word	0xfffffffd
	.align		4
        /*0018*/ 	.word	0x00000000
	.align		4
        /*001c*/ 	.word	0xfffffffc


//--------------------- .text.triton_poi_fused_add_2 --------------------------
	.section	.text.triton_poi_fused_add_2,"ax",@progbits
	.align	128
        .global         triton_poi_fused_add_2
        .type           triton_poi_fused_add_2,@function
        .size           triton_poi_fused_add_2,(.L_x_1 - triton_poi_fused_add_2)
        .other          triton_poi_fused_add_2,@"STO_CUDA_ENTRY STV_DEFAULT"
triton_poi_fused_add_2:
.text.triton_poi_fused_add_2:
[----:B------:R-:W0:Y:S02]  /*0000*/  LDC R1, c[0x0][0x28] ;  /* 0x00000a00ff017b82 */ /* 0x000e240000000800 */
[----:B------:R-:W1:Y:S01]  /*0010*/  S2R R8, SR_TID.X ;  /* 0x0000000000087919 */ /* 0x000e620000002100 */
[----:B------:R-:W2:Y:S01]  /*0020*/  LDC.64 R4, c[0x0][0x218] ;  /* 0x00008600ff047b82 */ /* 0x000ea20000000a00 */
[----:B------:R-:W-:Y:S01]  /*0030*/  ULDC.64 UR4, c[0x0][0x208] ;  /* 0x0000820000047ab9 */ /* 0x000fe20000000a00 */
[----:B------:R-:W3:Y:S06]  /*0040*/  S2R R7, SR_CTAID.X ;  /* 0x0000000000077919 */ /* 0x000eec0000002500 */
[----:B------:R-:W4:Y:S01]  /*0050*/  LDC.64 R2, c[0x0][0x210] ;  /* 0x00008400ff027b82 */ /* 0x000f220000000a00 */
[----:B-1----:R-:W-:-:S02]  /*0060*/  LOP3.LUT R0, R8, 0xf, RZ, 0xc0, !PT ;  /* 0x0000000f08007812 */ /* 0x002fc400078ec0ff */
[----:B---3--:R-:W-:-:S03]  /*0070*/  SHF.R.S32.HI R6, RZ, 0x1b, R7 ;  /* 0x0000001bff067819 */ /* 0x008fc60000011407 */
[----:B------:R-:W-:Y:S01]  /*0080*/  IMAD R7, R7, 0x10, R0 ;  /* 0x0000001007077824 */ /* 0x000fe200078e0200 */
[----:B------:R-:W-:-:S03]  /*0090*/  SGXT R0, R6, 0x1 ;  /* 0x000000010600781a */ /* 0x000fc60000000200 */
[C---:B----4-:R-:W-:Y:S01]  /*00a0*/  IMAD.WIDE R2, R7.reuse, 0x4, R2 ;  /* 0x0000000407027825 */ /* 0x050fe200078e0202 */
[----:B------:R-:W-:Y:S02]  /*00b0*/  ISETP.GE.AND P0, PT, R7, 0x10, PT ;  /* 0x000000100700780c */ /* 0x000fe40003f06270 */
[----:B------:R-:W-:-:S04]  /*00c0*/  LEA.HI R0, R0, R7, RZ, 0x2 ;  /* 0x0000000700007211 */ /* 0x000fc800078f10ff */
[----:B------:R-:W-:-:S05]  /*00d0*/  LOP3.LUT R0, R0, 0xfffffffc, RZ, 0xc0, !PT ;  /* 0xfffffffc00007812 */ /* 0x000fca00078ec0ff */
[----:B------:R-:W-:Y:S02]  /*00e0*/  IMAD.IADD R9, R7, 0x1, -R0 ;  /* 0x0000000107097824 */ /* 0x000fe400078e0a00 */
[----:B------:R-:W-:Y:S02]  /*00f0*/  IMAD.MOV.U32 R0, RZ, RZ, RZ ;  /* 0x000000ffff007224 */ /* 0x000fe400078e00ff */
[----:B--2---:R-:W-:-:S04]  /*0100*/  IMAD.WIDE R4, R9, 0x4, R4 ;  /* 0x0000000409047825 */ /* 0x004fc800078e0204 */
[----:B------:R-:W-:Y:S01]  /*0110*/  IMAD.MOV.U32 R9, RZ, RZ, RZ ;  /* 0x000000ffff097224 */ /* 0x000fe200078e00ff */
[----:B------:R-:W2:Y:S05]  /*0120*/  @!P0 LDG.E R0, desc[UR4][R2.64] ;  /* 0x0000000402008981 */ /* 0x000eaa000c1e1900 */
[----:B------:R-:W2:Y:S01]  /*0130*/  @!P0 LDG.E.EL R9, desc[UR4][R4.64+0x10] ;  /* 0x0000100404098981 */ /* 0x000ea2000c2e1900 */
[----:B------:R-:W-:-:S04]  /*0140*/  LOP3.LUT P0, RZ, R8, 0x10, RZ, 0xc0, !PT ;  /* 0x0000001008ff7812 */ /* 0x000fc8000780c0ff */
[----:B------:R-:W-:Y:S01]  /*0150*/  ISETP.LT.AND P0, PT, R7, 0x10, !P0 ;  /* 0x000000100700780c */ /* 0x000fe20004701270 */
[----:B--2---:R-:W-:-:S12]  /*0160*/  FADD R9, R9, R0 ;  /* 0x0000000009097221 */ /* 0x004fd80000000000 */
[----:B------:R-:W-:Y:S05]  /*0170*/  @!P0 EXIT ;  /* 0x000000000000894d */ /* 0x000fea0003800000 */
[----:B------:R-:W-:Y:S01]  /*0180*/  STG.E desc[UR4][R2.64], R9 ;  /* 0x0000000902007986 */ /* 0x000fe2000c101904 */
[----:B------:R-:W-:Y:S05]  /*0190*/  EXIT ;  /* 0x000000000000794d */ /* 0x000fea0003800000 */
.L_x_0:
[----:B------:R-:W-:-:S00]  /*01a0*/  BRA `(.L_x_0) ;  /* 0xfffffffc00fc7947 */ /* 0x000fc0000383ffff */
[----:B------:R-:W-:-:S00]  /*01b0*/  NOP ;  /* 0x0000000000007918 */ /* 0x000fc00000000000 */
        /* <DEDUP_REMOVED lines=12> */
.L_x_1:


//--------------------- .nv.constant0.triton_poi_fused_add_2 --------------------------
	.section	.nv.constant0.triton_poi_fused_add_2,"a",@progbits
	.sectionflags	@""
	.align	4
.nv.constant0.triton_poi_fused_add_2:
	.zero		548
